	.headerflags	@"EF_CUDA_TEXMODE_UNIFIED EF_CUDA_64BIT_ADDRESS EF_CUDA_ACCELERATORS EF_CUDA_SM90 EF_CUDA_VIRTUAL_SM(EF_CUDA_SM90)"
	.elftype	@"ET_EXEC"


//--------------------- .nv.info                  --------------------------
	.section	.nv.info,"",@"SHT_CUDA_INFO"
	.align	4


	//----- nvinfo : EIATTR_REGCOUNT
	.align		4
        /*0000*/ 	.byte	0x04, 0x2f
        /*0002*/ 	.short	(.L_1 - .L_0)
	.align		4
.L_0:
        /*0004*/ 	.word	index@(triton_poi_fused_max_pool2d_with_indices_12)
        /*0008*/ 	.word	0x00000012


	//----- nvinfo : EIATTR_MIN_STACK_SIZE
	.align		4
.L_1:
        /*000c*/ 	.byte	0x04, 0x12
        /*000e*/ 	.short	(.L_3 - .L_2)
	.align		4
.L_2:
        /*0010*/ 	.word	index@(triton_poi_fused_max_pool2d_with_indices_12)
        /*0014*/ 	.word	0x00000000


	//----- nvinfo : EIATTR_FRAME_SIZE
	.align		4
.L_3:
        /*0018*/ 	.byte	0x04, 0x11
        /*001a*/ 	.short	(.L_5 - .L_4)
	.align		4
.L_4:
        /*001c*/ 	.word	index@(triton_poi_fused_max_pool2d_with_indices_12)
        /*0020*/ 	.word	0x00000000


	//----- nvinfo : EIATTR_MIN_STACK_SIZE
	.align		4
.L_5:
        /*0024*/ 	.byte	0x04, 0x12
        /*0026*/ 	.short	(.L_7 - .L_6)
	.align		4
.L_6:
        /*0028*/ 	.word	index@(triton_poi_fused_max_pool2d_with_indices_12)
        /*002c*/ 	.word	0x00000000
.L_7:


//--------------------- .nv.info.triton_poi_fused_max_pool2d_with_indices_12 --------------------------
	.section	.nv.info.triton_poi_fused_max_pool2d_with_indices_12,"",@"SHT_CUDA_INFO"
	.sectionflags	@""
	.align	4


	//----- nvinfo : EIATTR_CUDA_API_VERSION
	.align		4
        /*0000*/ 	.byte	0x04, 0x37
        /*0002*/ 	.short	(.L_9 - .L_8)
.L_8:
        /*0004*/ 	.word	0x0000007c


	//----- nvinfo : EIATTR_KPARAM_INFO
	.align		4
.L_9:
        /*0008*/ 	.byte	0x04, 0x17
        /*000a*/ 	.short	(.L_11 - .L_10)
.L_10:
        /*000c*/ 	.word	0x00000000
        /*0010*/ 	.short	0x0003
        /*0012*/ 	.short	0x0018
        /*0014*/ 	.byte	0x00, 0xf0, 0x11, 0x00


	//----- nvinfo : EIATTR_KPARAM_INFO
	.align		4
.L_11:
        /*0018*/ 	.byte	0x04, 0x17
        /*001a*/ 	.short	(.L_13 - .L_12)
.L_12:
        /*001c*/ 	.word	0x00000000
        /*0020*/ 	.short	0x0002
        /*0022*/ 	.short	0x0010
        /*0024*/ 	.byte	0x00, 0xf4, 0x21, 0x00


	//----- nvinfo : EIATTR_KPARAM_INFO
	.align		4
.L_13:
        /*0028*/ 	.byte	0x04, 0x17
        /*002a*/ 	.short	(.L_15 - .L_14)
.L_14:
        /*002c*/ 	.word	0x00000000
        /*0030*/ 	.short	0x0001
        /*0032*/ 	.short	0x0008
        /*0034*/ 	.byte	0x00, 0xf4, 0x21, 0x00


	//----- nvinfo : EIATTR_KPARAM_INFO
	.align		4
.L_15:
        /*0038*/ 	.byte	0x04, 0x17
        /*003a*/ 	.short	(.L_17 - .L_16)
.L_16:
        /*003c*/ 	.word	0x00000000
        /*0040*/ 	.short	0x0000
        /*0042*/ 	.short	0x0000
        /*0044*/ 	.byte	0x00, 0xf4, 0x21, 0x00


	//----- nvinfo : EIATTR_SPARSE_MMA_MASK
	.align		4
.L_17:
        /*0048*/ 	.byte	0x03, 0x50
        /*004a*/ 	.short	0x0000


	//----- nvinfo : EIATTR_MAXREG_COUNT
	.align		4
        /*004c*/ 	.byte	0x03, 0x1b
        /*004e*/ 	.short	0x00ff


	//----- nvinfo : EIATTR_EXIT_INSTR_OFFSETS
	.align		4
        /*0050*/ 	.byte	0x04, 0x1c
        /*0052*/ 	.short	(.L_19 - .L_18)


	//   ....[0]....
.L_18:
        /*0054*/ 	.word	0x000002a0


	//----- nvinfo : EIATTR_REQNTID
	.align		4
.L_19:
        /*0058*/ 	.byte	0x04, 0x10
        /*005a*/ 	.short	(.L_21 - .L_20)
.L_20:
        /*005c*/ 	.word	0x00000080
        /*0060*/ 	.word	0x00000001
        /*0064*/ 	.word	0x00000001


	//----- nvinfo : EIATTR_CBANK_PARAM_SIZE
	.align		4
.L_21:
        /*0068*/ 	.byte	0x03, 0x19
        /*006a*/ 	.short	0x001c


	//----- nvinfo : EIATTR_PARAM_CBANK
	.align		4
        /*006c*/ 	.byte	0x04, 0x0a
        /*006e*/ 	.short	(.L_23 - .L_22)
	.align		4
.L_22:
        /*0070*/ 	.word	index@(.nv.constant0.triton_poi_fused_max_pool2d_with_indices_12)
        /*0074*/ 	.short	0x0210
        /*0076*/ 	.short	0x001c


	//----- nvinfo : EIATTR_SW_WAR
	.align		4
.L_23:
        /*0078*/ 	.byte	0x04, 0x36
        /*007a*/ 	.short	(.L_25 - .L_24)
.L_24:
        /*007c*/ 	.word	0x00000008
.L_25:


//--------------------- .nv.callgraph             --------------------------
	.section	.nv.callgraph,"",@"SHT_CUDA_CALLGRAPH"
	.align	4
	.sectionentsize	8
	.align		4
        /*0000*/ 	.word	0x00000000
	.align		4
        /*0004*/ 	.word	0xffffffff
	.align		4
        /*0008*/ 	.word	0x00000000
	.align		4
        /*000c*/ 	.word	0xfffffffe
	.align		4
        /*0010*/ 	.word	0x00000000
	.align		4
        /*0014*/ 	.word	0xfffffffd
	.align		4
        /*0018*/ 	.word	0x00000000
	.align		4
        /*001c*/ 	.word	0xfffffffc


//--------------------- .text.triton_poi_fused_max_pool2d_with_indices_12 --------------------------
	.section	.text.triton_poi_fused_max_pool2d_with_indices_12,"ax",@progbits
	.align	128
        .global         triton_poi_fused_max_pool2d_with_indices_12
        .type           triton_poi_fused_max_pool2d_with_indices_12,@function
        .size           triton_poi_fused_max_pool2d_with_indices_12,(.L_x_1 - triton_poi_fused_max_pool2d_with_indices_12)
        .other          triton_poi_fused_max_pool2d_with_indices_12,@"STO_CUDA_ENTRY STV_DEFAULT"
triton_poi_fused_max_pool2d_with_indices_12:
.text.triton_poi_fused_max_pool2d_with_indices_12:
[----:B------:R-:W-:Y:S01]  /*0000*/  LDC R1, c[0x0][0x28] ;  /* 0x00000a00ff017b82 */ /* 0x000fe20000000800 */
[----:B------:R-:W1:Y:S07]  /*0010*/  S2R R0, SR_TID.X ;  /* 0x0000000000007919 */ /* 0x000e6e0000002100 */
[----:B------:R-:W2:Y:S01]  /*0020*/  LDC.64 R2, c[0x0][0x210] ;  /* 0x00008400ff027b82 */ /* 0x000ea20000000a00 */
[----:B------:R-:W-:Y:S01]  /*0030*/  ULDC.64 UR4, c[0x0][0x208] ;  /* 0x0000820000047ab9 */ /* 0x000fe20000000a00 */
[----:B------:R-:W-:Y:S01]  /*0040*/  ULDC.64 UR6, c[0x0][0x220] ;  /* 0x0000880000067ab9 */ /* 0x000fe20000000a00 */
[----:B------:R-:W3:Y:S01]  /*0050*/  S2R R11, SR_CTAID.X ;  /* 0x00000000000b7919 */ /* 0x000ee20000002500 */
[----:B-1----:R-:W-:-:S05]  /*0060*/  LOP3.LUT R0, R0, 0x7f, RZ, 0xc0, !PT ;  /* 0x0000007f00007812 */ /* 0x002fca00078ec0ff */
[----:B---3--:R-:W-:-:S05]  /*0070*/  IMAD R11, R11, 0x80, R0 ;  /* 0x000000800b0b7824 */ /* 0x008fca00078e0200 */
[----:B------:R-:W-:-:S04]  /*0080*/  SHF.R.S32.HI R0, RZ, 0x1f, R11 ;  /* 0x0000001fff007819 */ /* 0x000fc8000001140b */
[----:B------:R-:W-:-:S04]  /*0090*/  LEA.HI R0, R0, R11, RZ, 0x4 ;  /* 0x0000000b00007211 */ /* 0x000fc800078f20ff */
[C---:B------:R-:W-:Y:S01]  /*00a0*/  LOP3.LUT R4, R0.reuse, 0x7ffffff0, RZ, 0xc0, !PT ;  /* 0x7ffffff000047812 */ /* 0x040fe200078ec0ff */
[----:B------:R-:W-:-:S04]  /*00b0*/  IMAD.SHL.U32 R0, R0, 0x4, RZ ;  /* 0x0000000400007824 */ /* 0x000fc800078e00ff */
[----:B------:R-:W-:Y:S01]  /*00c0*/  IMAD.IADD R4, R11, 0x1, -R4 ;  /* 0x000000010b047824 */ /* 0x000fe200078e0a04 */
[----:B------:R-:W-:-:S05]  /*00d0*/  LOP3.LUT R5, R0, 0xffffffc0, RZ, 0xc0, !PT ;  /* 0xffffffc000057812 */ /* 0x000fca00078ec0ff */
[----:B------:R-:W-:-:S04]  /*00e0*/  IMAD R9, R4, 0x2, R5 ;  /* 0x0000000204097824 */ /* 0x000fc800078e0205 */
[----:B--2---:R-:W-:-:S04]  /*00f0*/  IMAD.WIDE R4, R9, 0x4, R2 ;  /* 0x0000000409047825 */ /* 0x004fc800078e0202 */
[----:B------:R-:W-:Y:S01]  /*0100*/  VIADD R7, R9, 0x20 ;  /* 0x0000002009077836 */ /* 0x000fe20000000000 */
[----:B------:R-:W2:Y:S04]  /*0110*/  LDG.E.EL R0, desc[UR4][R4.64] ;  /* 0x0000000404007981 */ /* 0x000ea8000c2e1900 */
[----:B------:R-:W2:Y:S01]  /*0120*/  LDG.E.EL R13, desc[UR4][R4.64+0x4] ;  /* 0x00000404040d7981 */ /* 0x000ea2000c2e1900 */
[----:B------:R-:W-:-:S04]  /*0130*/  IMAD.WIDE R6, R7, 0x4, R2 ;  /* 0x0000000407067825 */ /* 0x000fc800078e0202 */
[----:B------:R-:W-:Y:S01]  /*0140*/  VIADD R9, R9, 0x21 ;  /* 0x0000002109097836 */ /* 0x000fe20000000000 */
[----:B------:R-:W3:Y:S03]  /*0150*/  LDG.E.EL R10, desc[UR4][R6.64] ;  /* 0x00000004060a7981 */ /* 0x000ee6000c2e1900 */
[----:B------:R-:W-:Y:S02]  /*0160*/  IMAD.WIDE R2, R9, 0x4, R2 ;  /* 0x0000000409027825 */ /* 0x000fe400078e0202 */
[----:B------:R-:W1:Y:S03]  /*0170*/  LDC.64 R8, c[0x0][0x218] ;  /* 0x00008600ff087b82 */ /* 0x000e660000000a00 */
[----:B------:R1:W4:Y:S02]  /*0180*/  LDG.E.EL R15, desc[UR4][R2.64] ;  /* 0x00000004020f7981 */ /* 0x000324000c2e1900 */
[----:B-1----:R-:W-:Y:S01]  /*0190*/  IMAD.WIDE R2, R11, 0x4, R8 ;  /* 0x000000040b027825 */ /* 0x002fe200078e0208 */
[----:B--2---:R-:W-:-:S02]  /*01a0*/  FSETP.GT.AND P0, PT, R13, R0, PT ;  /* 0x000000000d00720b */ /* 0x004fc40003f04000 */
[----:B------:R-:W-:Y:S02]  /*01b0*/  FSETP.NAN.AND P2, PT, R13, R13, PT ;  /* 0x0000000d0d00720b */ /* 0x000fe40003f48000 */
[----:B---3--:R-:W-:-:S09]  /*01c0*/  FSETP.NAN.AND P1, PT, R10, R10, PT ;  /* 0x0000000a0a00720b */ /* 0x008fd20003f28000 */
[----:B------:R-:W-:Y:S02]  /*01d0*/  @!P0 FSEL R13, R13, R0, P2 ;  /* 0x000000000d0d8208 */ /* 0x000fe40001000000 */
[----:B----4-:R-:W-:Y:S02]  /*01e0*/  FSETP.NAN.AND P3, PT, R15, R15, PT ;  /* 0x0000000f0f00720b */ /* 0x010fe40003f68000 */
[----:B------:R-:W-:Y:S02]  /*01f0*/  FSETP.GEU.AND P2, PT, R13, R10, PT ;  /* 0x0000000a0d00720b */ /* 0x000fe40003f4e000 */
[----:B------:R-:W-:Y:S02]  /*0200*/  SEL R0, RZ, 0x1, !P0 ;  /* 0x00000001ff007807 */ /* 0x000fe40004000000 */
[----:B------:R-:W-:Y:S02]  /*0210*/  @!P1 FSEL R10, R10, R13, !P2 ;  /* 0x0000000d0a0a9208 */ /* 0x000fe40005000000 */
[----:B------:R-:W-:-:S02]  /*0220*/  IADD3 R4, P1, R11, UR6, RZ ;  /* 0x000000060b047c10 */ /* 0x000fc4000ff3e0ff */
[----:B------:R-:W-:Y:S02]  /*0230*/  FSETP.GEU.AND P0, PT, R10, R15, PT ;  /* 0x0000000f0a00720b */ /* 0x000fe40003f0e000 */
[----:B------:R-:W-:Y:S02]  /*0240*/  SEL R0, R0, 0x2, P2 ;  /* 0x0000000200007807 */ /* 0x000fe40001000000 */
[----:B------:R-:W-:Y:S02]  /*0250*/  @!P3 SEL R15, R15, R10, !P0 ;  /* 0x0000000a0f0fb207 */ /* 0x000fe40004000000 */
[----:B------:R-:W-:Y:S02]  /*0260*/  LEA.HI.X.SX32 R5, R11, UR7, 0x1, P1 ;  /* 0x000000070b057c11 */ /* 0x000fe400088f0eff */
[----:B------:R-:W-:Y:S01]  /*0270*/  SEL R7, R0, 0x3, P0 ;  /* 0x0000000300077807 */ /* 0x000fe20000000000 */
[----:B------:R-:W-:Y:S04]  /*0280*/  STG.E desc[UR4][R2.64], R15 ;  /* 0x0000000f02007986 */ /* 0x000fe8000c101904 */
[----:B------:R-:W-:Y:S01]  /*0290*/  STG.E.U8 desc[UR4][R4.64], R7 ;  /* 0x0000000704007986 */ /* 0x000fe2000c101104 */
[----:B------:R-:W-:Y:S05]  /*02a0*/  EXIT ;  /* 0x000000000000794d */ /* 0x000fea0003800000 */
.L_x_0:
[----:B------:R-:W-:-:S00]  /*02b0*/  BRA `(.L_x_0) ;  /* 0xfffffffc00fc7947 */ /* 0x000fc0000383ffff */
[----:B------:R-:W-:-:S00]  /*02c0*/  NOP ;  /* 0x0000000000007918 */ /* 0x000fc00000000000 */
        /* <DEDUP_REMOVED lines=11> */
.L_x_1:


//--------------------- .nv.constant0.triton_poi_fused_max_pool2d_with_indices_12 --------------------------
	.section	.nv.constant0.triton_poi_fused_max_pool2d_with_indices_12,"a",@progbits
	.sectionflags	@""
	.align	4
.nv.constant0.triton_poi_fused_max_pool2d_with_indices_12:
	.zero		556
